//
// Generated by NVIDIA NVVM Compiler
//
// Compiler Build ID: CL-36424714
// Cuda compilation tools, release 13.0, V13.0.88
// Based on NVVM 20.0.0
//

.version 9.0
.target sm_100
.address_size 64

	// .globl	_Z15cudaRoutineFlatiPf
.extern .func  (.param .b32 func_retval0) vprintf
(
	.param .b64 vprintf_param_0,
	.param .b64 vprintf_param_1
)
;
.global .align 1 .b8 $str[17] = {37, 100, 32, 45, 32, 37, 46, 50, 102, 32, 104, 101, 108, 108, 111, 10};

.visible .entry _Z15cudaRoutineFlatiPf(
	.param .u32 _Z15cudaRoutineFlatiPf_param_0,
	.param .u64 .ptr .align 1 _Z15cudaRoutineFlatiPf_param_1
)
{
	.local .align 16 .b8 	__local_depot0[16];
	.reg .b64 	%SP;
	.reg .b64 	%SPL;
	.reg .b32 	%r<4>;
	.reg .b32 	%f<2>;
	.reg .b64 	%rd<9>;
	.reg .b64 	%fd<2>;

	mov.u64 	%SPL, __local_depot0;
	cvta.local.u64 	%SP, %SPL;
	ld.param.u64 	%rd1, [_Z15cudaRoutineFlatiPf_param_1];
	cvta.to.global.u64 	%rd2, %rd1;
	add.u64 	%rd3, %SP, 0;
	add.u64 	%rd4, %SPL, 0;
	mov.u32 	%r1, %tid.x;
	mul.wide.u32 	%rd5, %r1, 4;
	add.s64 	%rd6, %rd2, %rd5;
	ld.global.f32 	%f1, [%rd6];
	cvt.f64.f32 	%fd1, %f1;
	st.local.u32 	[%rd4], %r1;
	st.local.f64 	[%rd4+8], %fd1;
	mov.u64 	%rd7, $str;
	cvta.global.u64 	%rd8, %rd7;
	{ // callseq 0, 0
	.param .b64 param0;
	st.param.b64 	[param0], %rd8;
	.param .b64 param1;
	st.param.b64 	[param1], %rd3;
	.param .b32 retval0;
	call.uni (retval0), 
	vprintf, 
	(
	param0, 
	param1
	);
	ld.param.b32 	%r2, [retval0];
	} // callseq 0
	ret;

}
	// .globl	_Z11cudaRoutineiPPfi
.visible .entry _Z11cudaRoutineiPPfi(
	.param .u32 _Z11cudaRoutineiPPfi_param_0,
	.param .u64 .ptr .align 1 _Z11cudaRoutineiPPfi_param_1,
	.param .u32 _Z11cudaRoutineiPPfi_param_2
)
{
	.local .align 16 .b8 	__local_depot1[16];
	.reg .b64 	%SP;
	.reg .b64 	%SPL;
	.reg .b32 	%r<5>;
	.reg .b32 	%f<2>;
	.reg .b64 	%rd<12>;
	.reg .b64 	%fd<2>;

	mov.u64 	%SPL, __local_depot1;
	cvta.local.u64 	%SP, %SPL;
	ld.param.u64 	%rd1, [_Z11cudaRoutineiPPfi_param_1];
	ld.param.u32 	%r1, [_Z11cudaRoutineiPPfi_param_2];
	cvta.to.global.u64 	%rd2, %rd1;
	add.u64 	%rd3, %SP, 0;
	add.u64 	%rd4, %SPL, 0;
	mov.u32 	%r2, %tid.x;
	mul.wide.s32 	%rd5, %r1, 8;
	add.s64 	%rd6, %rd2, %rd5;
	ld.global.u64 	%rd7, [%rd6];
	mul.wide.u32 	%rd8, %r2, 4;
	add.s64 	%rd9, %rd7, %rd8;
	ld.f32 	%f1, [%rd9];
	cvt.f64.f32 	%fd1, %f1;
	st.local.u32 	[%rd4], %r2;
	st.local.f64 	[%rd4+8], %fd1;
	mov.u64 	%rd10, $str;
	cvta.global.u64 	%rd11, %rd10;
	{ // callseq 1, 0
	.param .b64 param0;
	st.param.b64 	[param0], %rd11;
	.param .b64 param1;
	st.param.b64 	[param1], %rd3;
	.param .b32 retval0;
	call.uni (retval0), 
	vprintf, 
	(
	param0, 
	param1
	);
	ld.param.b32 	%r3, [retval0];
	} // callseq 1
	ret;

}
	// .globl	_Z21addArrayToBatchArraysPPfS0_ffS_
.visible .entry _Z21addArrayToBatchArraysPPfS0_ffS_(
	.param .u64 .ptr .align 1 _Z21addArrayToBatchArraysPPfS0_ffS__param_0,
	.param .u64 .ptr .align 1 _Z21addArrayToBatchArraysPPfS0_ffS__param_1,
	.param .f32 _Z21addArrayToBatchArraysPPfS0_ffS__param_2,
	.param .f32 _Z21addArrayToBatchArraysPPfS0_ffS__param_3,
	.param .u64 .ptr .align 1 _Z21addArrayToBatchArraysPPfS0_ffS__param_4
)
{
	.reg .b32 	%r<3>;
	.reg .b32 	%f<9>;
	.reg .b64 	%rd<18>;

	ld.param.u64 	%rd1, [_Z21addArrayToBatchArraysPPfS0_ffS__param_0];
	ld.param.u64 	%rd2, [_Z21addArrayToBatchArraysPPfS0_ffS__param_1];
	ld.param.f32 	%f1, [_Z21addArrayToBatchArraysPPfS0_ffS__param_2];
	ld.param.f32 	%f2, [_Z21addArrayToBatchArraysPPfS0_ffS__param_3];
	ld.param.u64 	%rd3, [_Z21addArrayToBatchArraysPPfS0_ffS__param_4];
	cvta.to.global.u64 	%rd4, %rd2;
	cvta.to.global.u64 	%rd5, %rd3;
	cvta.to.global.u64 	%rd6, %rd1;
	ld.global.u64 	%rd7, [%rd6];
	cvta.to.global.u64 	%rd8, %rd7;
	mov.u32 	%r1, %tid.x;
	mul.wide.u32 	%rd9, %r1, 4;
	add.s64 	%rd10, %rd8, %rd9;
	ld.global.f32 	%f3, [%rd10];
	mov.u32 	%r2, %ctaid.x;
	mul.wide.u32 	%rd11, %r2, 4;
	add.s64 	%rd12, %rd5, %rd11;
	ld.global.f32 	%f4, [%rd12];
	mul.f32 	%f5, %f2, %f4;
	mul.wide.u32 	%rd13, %r2, 8;
	add.s64 	%rd14, %rd4, %rd13;
	ld.global.u64 	%rd15, [%rd14];
	cvta.to.global.u64 	%rd16, %rd15;
	add.s64 	%rd17, %rd16, %rd9;
	ld.global.f32 	%f6, [%rd17];
	mul.f32 	%f7, %f5, %f6;
	fma.rn.f32 	%f8, %f1, %f3, %f7;
	st.global.f32 	[%rd17], %f8;
	ret;

}
	// .globl	_Z11scaleVectorPfS_
.visible .entry _Z11scaleVectorPfS_(
	.param .u64 .ptr .align 1 _Z11scaleVectorPfS__param_0,
	.param .u64 .ptr .align 1 _Z11scaleVectorPfS__param_1
)
{
	.reg .b32 	%r<5>;
	.reg .b32 	%f<4>;
	.reg .b64 	%rd<9>;

	ld.param.u64 	%rd1, [_Z11scaleVectorPfS__param_0];
	ld.param.u64 	%rd2, [_Z11scaleVectorPfS__param_1];
	cvta.to.global.u64 	%rd3, %rd1;
	cvta.to.global.u64 	%rd4, %rd2;
	mov.u32 	%r1, %ctaid.x;
	mul.wide.u32 	%rd5, %r1, 4;
	add.s64 	%rd6, %rd4, %rd5;
	ld.global.f32 	%f1, [%rd6];
	mov.u32 	%r2, %ntid.x;
	mov.u32 	%r3, %tid.x;
	mad.lo.s32 	%r4, %r1, %r2, %r3;
	mul.wide.u32 	%rd7, %r4, 4;
	add.s64 	%rd8, %rd3, %rd7;
	ld.global.f32 	%f2, [%rd8];
	mul.f32 	%f3, %f1, %f2;
	st.global.f32 	[%rd8], %f3;
	ret;

}


// ===== COMPILED SASS (sm_100) =====

	.target	sm_100

	.elftype	@"ET_EXEC"


//--------------------- .note.nv.tkinfo           --------------------------
	.section	.note.nv.tkinfo,"",@"SHT_NOTE"
	.sectionflags	@"SHF_NOTE_NV_TKINFO"
	.tkinfo
        /*0018*/ 	.word	0x00000002
        /*0030*/ 	.string	""
        /*0030*/ 	.string	"ptxas"
        /*0030*/ 	.string	"Cuda compilation tools, release 13.0, V13.0.88"
        /*0030*/ 	.string	"Build cuda_13.0.r13.0/compiler.36424714_0"
        /*0030*/ 	.string	"-arch sm_100 -m 64 "



//--------------------- .note.nv.cuinfo           --------------------------
	.section	.note.nv.cuinfo,"",@"SHT_NOTE"
	.sectionflags	@"SHF_NOTE_NV_CUINFO"
        /*0018*/ 	.short	0x0002
        /*001a*/ 	.short	0x0064
        /*001c*/ 	.short	0x0082
	.zero		2


//--------------------- .nv.info                  --------------------------
	.section	.nv.info,"",@"SHT_CUDA_INFO"
	.align	4


	//----- nvinfo : EIATTR_REGCOUNT
	.align		4
        /*0000*/ 	.byte	0x04, 0x2f
        /*0002*/ 	.short	(.L_2 - .L_1)
	.align		4
.L_1:
        /*0004*/ 	.word	index@(_Z15cudaRoutineFlatiPf)
        /*0008*/ 	.word	0x00000018


	//----- nvinfo : EIATTR_FRAME_SIZE
	.align		4
.L_2:
        /*000c*/ 	.byte	0x04, 0x11
        /*000e*/ 	.short	(.L_4 - .L_3)
	.align		4
.L_3:
        /*0010*/ 	.word	index@(_Z15cudaRoutineFlatiPf)
        /*0014*/ 	.word	0x00000010


	//----- nvinfo : EIATTR_REGCOUNT
	.align		4
.L_4:
        /*0018*/ 	.byte	0x04, 0x2f
        /*001a*/ 	.short	(.L_6 - .L_5)
	.align		4
.L_5:
        /*001c*/ 	.word	index@(_Z11cudaRoutineiPPfi)
        /*0020*/ 	.word	0x00000018


	//----- nvinfo : EIATTR_FRAME_SIZE
	.align		4
.L_6:
        /*0024*/ 	.byte	0x04, 0x11
        /*0026*/ 	.short	(.L_8 - .L_7)
	.align		4
.L_7:
        /*0028*/ 	.word	index@(_Z11cudaRoutineiPPfi)
        /*002c*/ 	.word	0x00000010


	//----- nvinfo : EIATTR_REGCOUNT
	.align		4
.L_8:
        /*0030*/ 	.byte	0x04, 0x2f
        /*0032*/ 	.short	(.L_10 - .L_9)
	.align		4
.L_9:
        /*0034*/ 	.word	index@(_Z21addArrayToBatchArraysPPfS0_ffS_)
        /*0038*/ 	.word	0x00000010


	//----- nvinfo : EIATTR_FRAME_SIZE
	.align		4
.L_10:
        /*003c*/ 	.byte	0x04, 0x11
        /*003e*/ 	.short	(.L_12 - .L_11)
	.align		4
.L_11:
        /*0040*/ 	.word	index@(_Z21addArrayToBatchArraysPPfS0_ffS_)
        /*0044*/ 	.word	0x00000000


	//----- nvinfo : EIATTR_REGCOUNT
	.align		4
.L_12:
        /*0048*/ 	.byte	0x04, 0x2f
        /*004a*/ 	.short	(.L_14 - .L_13)
	.align		4
.L_13:
        /*004c*/ 	.word	index@(_Z11scaleVectorPfS_)
        /*0050*/ 	.word	0x0000000c


	//----- nvinfo : EIATTR_FRAME_SIZE
	.align		4
.L_14:
        /*0054*/ 	.byte	0x04, 0x11
        /*0056*/ 	.short	(.L_16 - .L_15)
	.align		4
.L_15:
        /*0058*/ 	.word	index@(_Z11scaleVectorPfS_)
        /*005c*/ 	.word	0x00000000


	//----- nvinfo : EIATTR_MIN_STACK_SIZE
	.align		4
.L_16:
        /*0060*/ 	.byte	0x04, 0x12
        /*0062*/ 	.short	(.L_18 - .L_17)
	.align		4
.L_17:
        /*0064*/ 	.word	index@(_Z11scaleVectorPfS_)
        /*0068*/ 	.word	0x00000000


	//----- nvinfo : EIATTR_MIN_STACK_SIZE
	.align		4
.L_18:
        /*006c*/ 	.byte	0x04, 0x12
        /*006e*/ 	.short	(.L_20 - .L_19)
	.align		4
.L_19:
        /*0070*/ 	.word	index@(_Z21addArrayToBatchArraysPPfS0_ffS_)
        /*0074*/ 	.word	0x00000000


	//----- nvinfo : EIATTR_MIN_STACK_SIZE
	.align		4
.L_20:
        /*0078*/ 	.byte	0x04, 0x12
        /*007a*/ 	.short	(.L_22 - .L_21)
	.align		4
.L_21:
        /*007c*/ 	.word	index@(_Z11cudaRoutineiPPfi)
        /*0080*/ 	.word	0x00000010


	//----- nvinfo : EIATTR_MIN_STACK_SIZE
	.align		4
.L_22:
        /*0084*/ 	.byte	0x04, 0x12
        /*0086*/ 	.short	(.L_24 - .L_23)
	.align		4
.L_23:
        /*0088*/ 	.word	index@(_Z15cudaRoutineFlatiPf)
        /*008c*/ 	.word	0x00000010
.L_24:


//--------------------- .nv.compat                --------------------------
	.section	.nv.compat,"",@"SHT_CUDA_COMPAT_INFO"
	.align	4
        /*0000*/ 	.byte	0x02, 0x09, 0x00, 0x00, 0x02, 0x02, 0x01, 0x00, 0x02, 0x05, 0x05, 0x00, 0x03, 0x07, 0x01, 0x01
        /*0010*/ 	.byte	0x02, 0x03, 0x00, 0x00, 0x02, 0x06, 0x01, 0x00, 0x04, 0x0b, 0x08, 0x00, 0x09, 0x00, 0x00, 0x00
        /*0020*/ 	.byte	0x00, 0x00, 0x00, 0x00


//--------------------- .nv.info._Z11scaleVectorPfS_ --------------------------
	.section	.nv.info._Z11scaleVectorPfS_,"",@"SHT_CUDA_INFO"
	.sectionflags	@""
	.align	4


	//----- nvinfo : EIATTR_CUDA_API_VERSION
	.align		4
        /*0000*/ 	.byte	0x04, 0x37
        /*0002*/ 	.short	(.L_26 - .L_25)
.L_25:
        /*0004*/ 	.word	0x00000082


	//----- nvinfo : EIATTR_KPARAM_INFO
	.align		4
.L_26:
        /*0008*/ 	.byte	0x04, 0x17
        /*000a*/ 	.short	(.L_28 - .L_27)
.L_27:
        /*000c*/ 	.word	0x00000000
        /*0010*/ 	.short	0x0001
        /*0012*/ 	.short	0x0008
        /*0014*/ 	.byte	0x00, 0xf5, 0x21, 0x00


	//----- nvinfo : EIATTR_KPARAM_INFO
	.align		4
.L_28:
        /*0018*/ 	.byte	0x04, 0x17
        /*001a*/ 	.short	(.L_30 - .L_29)
.L_29:
        /*001c*/ 	.word	0x00000000
        /*0020*/ 	.short	0x0000
        /*0022*/ 	.short	0x0000
        /*0024*/ 	.byte	0x00, 0xf5, 0x21, 0x00


	//----- nvinfo : EIATTR_SPARSE_MMA_MASK
	.align		4
.L_30:
        /*0028*/ 	.byte	0x03, 0x50
        /*002a*/ 	.short	0x0000


	//----- nvinfo : EIATTR_MAXREG_COUNT
	.align		4
        /*002c*/ 	.byte	0x03, 0x1b
        /*002e*/ 	.short	0x00ff


	//----- nvinfo : EIATTR_MERCURY_ISA_VERSION
	.align		4
        /*0030*/ 	.byte	0x03, 0x5f
        /*0032*/ 	.short	0x0101


	//----- nvinfo : EIATTR_VRC_CTA_INIT_COUNT
	.align		4
        /*0034*/ 	.byte	0x02, 0x4a
	.zero		1
	.zero		1


	//----- nvinfo : EIATTR_EXIT_INSTR_OFFSETS
	.align		4
        /*0038*/ 	.byte	0x04, 0x1c
        /*003a*/ 	.short	(.L_32 - .L_31)


	//   ....[0]....
.L_31:
        /*003c*/ 	.word	0x000000e0


	//----- nvinfo : EIATTR_CBANK_PARAM_SIZE
	.align		4
.L_32:
        /*0040*/ 	.byte	0x03, 0x19
        /*0042*/ 	.short	0x0010


	//----- nvinfo : EIATTR_PARAM_CBANK
	.align		4
        /*0044*/ 	.byte	0x04, 0x0a
        /*0046*/ 	.short	(.L_34 - .L_33)
	.align		4
.L_33:
        /*0048*/ 	.word	index@(.nv.constant0._Z11scaleVectorPfS_)
        /*004c*/ 	.short	0x0380
        /*004e*/ 	.short	0x0010


	//----- nvinfo : EIATTR_SW_WAR
	.align		4
.L_34:
        /*0050*/ 	.byte	0x04, 0x36
        /*0052*/ 	.short	(.L_36 - .L_35)
.L_35:
        /*0054*/ 	.word	0x00000008
.L_36:


//--------------------- .nv.info._Z21addArrayToBatchArraysPPfS0_ffS_ --------------------------
	.section	.nv.info._Z21addArrayToBatchArraysPPfS0_ffS_,"",@"SHT_CUDA_INFO"
	.sectionflags	@""
	.align	4


	//----- nvinfo : EIATTR_CUDA_API_VERSION
	.align		4
        /*0000*/ 	.byte	0x04, 0x37
        /*0002*/ 	.short	(.L_38 - .L_37)
.L_37:
        /*0004*/ 	.word	0x00000082


	//----- nvinfo : EIATTR_KPARAM_INFO
	.align		4
.L_38:
        /*0008*/ 	.byte	0x04, 0x17
        /*000a*/ 	.short	(.L_40 - .L_39)
.L_39:
        /*000c*/ 	.word	0x00000000
        /*0010*/ 	.short	0x0004
        /*0012*/ 	.short	0x0018
        /*0014*/ 	.byte	0x00, 0xf5, 0x21, 0x00


	//----- nvinfo : EIATTR_KPARAM_INFO
	.align		4
.L_40:
        /*0018*/ 	.byte	0x04, 0x17
        /*001a*/ 	.short	(.L_42 - .L_41)
.L_41:
        /*001c*/ 	.word	0x00000000
        /*0020*/ 	.short	0x0003
        /*0022*/ 	.short	0x0014
        /*0024*/ 	.byte	0x00, 0xf0, 0x11, 0x00


	//----- nvinfo : EIATTR_KPARAM_INFO
	.align		4
.L_42:
        /*0028*/ 	.byte	0x04, 0x17
        /*002a*/ 	.short	(.L_44 - .L_43)
.L_43:
        /*002c*/ 	.word	0x00000000
        /*0030*/ 	.short	0x0002
        /*0032*/ 	.short	0x0010
        /*0034*/ 	.byte	0x00, 0xf0, 0x11, 0x00


	//----- nvinfo : EIATTR_KPARAM_INFO
	.align		4
.L_44:
        /*0038*/ 	.byte	0x04, 0x17
        /*003a*/ 	.short	(.L_46 - .L_45)
.L_45:
        /*003c*/ 	.word	0x00000000
        /*0040*/ 	.short	0x0001
        /*0042*/ 	.short	0x0008
        /*0044*/ 	.byte	0x00, 0xf5, 0x21, 0x00


	//----- nvinfo : EIATTR_KPARAM_INFO
	.align		4
.L_46:
        /*0048*/ 	.byte	0x04, 0x17
        /*004a*/ 	.short	(.L_48 - .L_47)
.L_47:
        /*004c*/ 	.word	0x00000000
        /*0050*/ 	.short	0x0000
        /*0052*/ 	.short	0x0000
        /*0054*/ 	.byte	0x00, 0xf5, 0x21, 0x00


	//----- nvinfo : EIATTR_SPARSE_MMA_MASK
	.align		4
.L_48:
        /*0058*/ 	.byte	0x03, 0x50
        /*005a*/ 	.short	0x0000


	//----- nvinfo : EIATTR_MAXREG_COUNT
	.align		4
        /*005c*/ 	.byte	0x03, 0x1b
        /*005e*/ 	.short	0x00ff


	//----- nvinfo : EIATTR_MERCURY_ISA_VERSION
	.align		4
        /*0060*/ 	.byte	0x03, 0x5f
        /*0062*/ 	.short	0x0101


	//----- nvinfo : EIATTR_VRC_CTA_INIT_COUNT
	.align		4
        /*0064*/ 	.byte	0x02, 0x4a
	.zero		1
	.zero		1


	//----- nvinfo : EIATTR_EXIT_INSTR_OFFSETS
	.align		4
        /*0068*/ 	.byte	0x04, 0x1c
        /*006a*/ 	.short	(.L_50 - .L_49)


	//   ....[0]....
.L_49:
        /*006c*/ 	.word	0x00000150


	//----- nvinfo : EIATTR_CBANK_PARAM_SIZE
	.align		4
.L_50:
        /*0070*/ 	.byte	0x03, 0x19
        /*0072*/ 	.short	0x0020


	//----- nvinfo : EIATTR_PARAM_CBANK
	.align		4
        /*0074*/ 	.byte	0x04, 0x0a
        /*0076*/ 	.short	(.L_52 - .L_51)
	.align		4
.L_51:
        /*0078*/ 	.word	index@(.nv.constant0._Z21addArrayToBatchArraysPPfS0_ffS_)
        /*007c*/ 	.short	0x0380
        /*007e*/ 	.short	0x0020


	//----- nvinfo : EIATTR_SW_WAR
	.align		4
.L_52:
        /*0080*/ 	.byte	0x04, 0x36
        /*0082*/ 	.short	(.L_54 - .L_53)
.L_53:
        /*0084*/ 	.word	0x00000008
.L_54:


//--------------------- .nv.info._Z11cudaRoutineiPPfi --------------------------
	.section	.nv.info._Z11cudaRoutineiPPfi,"",@"SHT_CUDA_INFO"
	.sectionflags	@""
	.align	4


	//----- nvinfo : EIATTR_CUDA_API_VERSION
	.align		4
        /*0000*/ 	.byte	0x04, 0x37
        /*0002*/ 	.short	(.L_56 - .L_55)
.L_55:
        /*0004*/ 	.word	0x00000082


	//----- nvinfo : EIATTR_KPARAM_INFO
	.align		4
.L_56:
        /*0008*/ 	.byte	0x04, 0x17
        /*000a*/ 	.short	(.L_58 - .L_57)
.L_57:
        /*000c*/ 	.word	0x00000000
        /*0010*/ 	.short	0x0002
        /*0012*/ 	.short	0x0010
        /*0014*/ 	.byte	0x00, 0xf0, 0x11, 0x00


	//----- nvinfo : EIATTR_KPARAM_INFO
	.align		4
.L_58:
        /*0018*/ 	.byte	0x04, 0x17
        /*001a*/ 	.short	(.L_60 - .L_59)
.L_59:
        /*001c*/ 	.word	0x00000000
        /*0020*/ 	.short	0x0001
        /*0022*/ 	.short	0x0008
        /*0024*/ 	.byte	0x00, 0xf5, 0x21, 0x00


	//----- nvinfo : EIATTR_KPARAM_INFO
	.align		4
.L_60:
        /*0028*/ 	.byte	0x04, 0x17
        /*002a*/ 	.short	(.L_62 - .L_61)
.L_61:
        /*002c*/ 	.word	0x00000000
        /*0030*/ 	.short	0x0000
        /*0032*/ 	.short	0x0000
        /*0034*/ 	.byte	0x00, 0xf0, 0x11, 0x00


	//----- nvinfo : EIATTR_SPARSE_MMA_MASK
	.align		4
.L_62:
        /*0038*/ 	.byte	0x03, 0x50
        /*003a*/ 	.short	0x0000


	//----- nvinfo : EIATTR_MAXREG_COUNT
	.align		4
        /*003c*/ 	.byte	0x03, 0x1b
        /*003e*/ 	.short	0x00ff


	//----- nvinfo : EIATTR_EXTERNS
	.align		4
        /*0040*/ 	.byte	0x04, 0x0f
        /*0042*/ 	.short	(.L_64 - .L_63)


	//   ....[0]....
	.align		4
.L_63:
        /*0044*/ 	.word	index@(vprintf)


	//----- nvinfo : EIATTR_MERCURY_ISA_VERSION
	.align		4
.L_64:
        /*0048*/ 	.byte	0x03, 0x5f
        /*004a*/ 	.short	0x0101


	//----- nvinfo : EIATTR_VRC_CTA_INIT_COUNT
	.align		4
        /*004c*/ 	.byte	0x02, 0x4a
	.zero		1
	.zero		1


	//----- nvinfo : EIATTR_SYSCALL_OFFSETS
	.align		4
        /*0050*/ 	.byte	0x04, 0x46
        /*0052*/ 	.short	(.L_66 - .L_65)


	//   ....[0]....
.L_65:
        /*0054*/ 	.word	0x00000170


	//----- nvinfo : EIATTR_EXIT_INSTR_OFFSETS
	.align		4
.L_66:
        /*0058*/ 	.byte	0x04, 0x1c
        /*005a*/ 	.short	(.L_68 - .L_67)


	//   ....[0]....
.L_67:
        /*005c*/ 	.word	0x00000180


	//----- nvinfo : EIATTR_CBANK_PARAM_SIZE
	.align		4
.L_68:
        /*0060*/ 	.byte	0x03, 0x19
        /*0062*/ 	.short	0x0014


	//----- nvinfo : EIATTR_PARAM_CBANK
	.align		4
        /*0064*/ 	.byte	0x04, 0x0a
        /*0066*/ 	.short	(.L_70 - .L_69)
	.align		4
.L_69:
        /*0068*/ 	.word	index@(.nv.constant0._Z11cudaRoutineiPPfi)
        /*006c*/ 	.short	0x0380
        /*006e*/ 	.short	0x0014


	//----- nvinfo : EIATTR_SW_WAR
	.align		4
.L_70:
        /*0070*/ 	.byte	0x04, 0x36
        /*0072*/ 	.short	(.L_72 - .L_71)
.L_71:
        /*0074*/ 	.word	0x00000008
.L_72:


//--------------------- .nv.info._Z15cudaRoutineFlatiPf --------------------------
	.section	.nv.info._Z15cudaRoutineFlatiPf,"",@"SHT_CUDA_INFO"
	.sectionflags	@""
	.align	4


	//----- nvinfo : EIATTR_CUDA_API_VERSION
	.align		4
        /*0000*/ 	.byte	0x04, 0x37
        /*0002*/ 	.short	(.L_74 - .L_73)
.L_73:
        /*0004*/ 	.word	0x00000082


	//----- nvinfo : EIATTR_KPARAM_INFO
	.align		4
.L_74:
        /*0008*/ 	.byte	0x04, 0x17
        /*000a*/ 	.short	(.L_76 - .L_75)
.L_75:
        /*000c*/ 	.word	0x00000000
        /*0010*/ 	.short	0x0001
        /*0012*/ 	.short	0x0008
        /*0014*/ 	.byte	0x00, 0xf5, 0x21, 0x00


	//----- nvinfo : EIATTR_KPARAM_INFO
	.align		4
.L_76:
        /*0018*/ 	.byte	0x04, 0x17
        /*001a*/ 	.short	(.L_78 - .L_77)
.L_77:
        /*001c*/ 	.word	0x00000000
        /*0020*/ 	.short	0x0000
        /*0022*/ 	.short	0x0000
        /*0024*/ 	.byte	0x00, 0xf0, 0x11, 0x00


	//----- nvinfo : EIATTR_SPARSE_MMA_MASK
	.align		4
.L_78:
        /*0028*/ 	.byte	0x03, 0x50
        /*002a*/ 	.short	0x0000


	//----- nvinfo : EIATTR_MAXREG_COUNT
	.align		4
        /*002c*/ 	.byte	0x03, 0x1b
        /*002e*/ 	.short	0x00ff


	//----- nvinfo : EIATTR_EXTERNS
	.align		4
        /*0030*/ 	.byte	0x04, 0x0f
        /*0032*/ 	.short	(.L_80 - .L_79)


	//   ....[0]....
	.align		4
.L_79:
        /*0034*/ 	.word	index@(vprintf)


	//----- nvinfo : EIATTR_MERCURY_ISA_VERSION
	.align		4
.L_80:
        /*0038*/ 	.byte	0x03, 0x5f
        /*003a*/ 	.short	0x0101


	//----- nvinfo : EIATTR_VRC_CTA_INIT_COUNT
	.align		4
        /*003c*/ 	.byte	0x02, 0x4a
	.zero		1
	.zero		1


	//----- nvinfo : EIATTR_SYSCALL_OFFSETS
	.align		4
        /*0040*/ 	.byte	0x04, 0x46
        /*0042*/ 	.short	(.L_82 - .L_81)


	//   ....[0]....
.L_81:
        /*0044*/ 	.word	0x00000140


	//----- nvinfo : EIATTR_EXIT_INSTR_OFFSETS
	.align		4
.L_82:
        /*0048*/ 	.byte	0x04, 0x1c
        /*004a*/ 	.short	(.L_84 - .L_83)


	//   ....[0]....
.L_83:
        /*004c*/ 	.word	0x00000150


	//----- nvinfo : EIATTR_CBANK_PARAM_SIZE
	.align		4
.L_84:
        /*0050*/ 	.byte	0x03, 0x19
        /*0052*/ 	.short	0x0010


	//----- nvinfo : EIATTR_PARAM_CBANK
	.align		4
        /*0054*/ 	.byte	0x04, 0x0a
        /*0056*/ 	.short	(.L_86 - .L_85)
	.align		4
.L_85:
        /*0058*/ 	.word	index@(.nv.constant0._Z15cudaRoutineFlatiPf)
        /*005c*/ 	.short	0x0380
        /*005e*/ 	.short	0x0010


	//----- nvinfo : EIATTR_SW_WAR
	.align		4
.L_86:
        /*0060*/ 	.byte	0x04, 0x36
        /*0062*/ 	.short	(.L_88 - .L_87)
.L_87:
        /*0064*/ 	.word	0x00000008
.L_88:


//--------------------- .nv.callgraph             --------------------------
	.section	.nv.callgraph,"",@"SHT_CUDA_CALLGRAPH"
	.align	4
	.sectionentsize	8
	.align		4
        /*0000*/ 	.word	0x00000000
	.align		4
        /*0004*/ 	.word	0xffffffff
	.align		4
        /*0008*/ 	.word	index@(_Z11cudaRoutineiPPfi)
	.align		4
        /*000c*/ 	.word	index@(vprintf)
	.align		4
        /*0010*/ 	.word	index@(_Z15cudaRoutineFlatiPf)
	.align		4
        /*0014*/ 	.word	index@(vprintf)
	.align		4
        /*0018*/ 	.word	0x00000000
	.align		4
        /*001c*/ 	.word	0xfffffffe
	.align		4
        /*0020*/ 	.word	0x00000000
	.align		4
        /*0024*/ 	.word	0xfffffffd
	.align		4
        /*0028*/ 	.word	0x00000000
	.align		4
        /*002c*/ 	.word	0xfffffffc


//--------------------- .nv.constant4             --------------------------
	.section	.nv.constant4,"a",@progbits
	.align	8
	.align		8
.nv.constant4:
        /*0000*/ 	.dword	$str
	.align		8
        /*0008*/ 	.dword	vprintf


//--------------------- .text._Z11scaleVectorPfS_ --------------------------
	.section	.text._Z11scaleVectorPfS_,"ax",@progbits
	.align	128
        .global         _Z11scaleVectorPfS_
        .type           _Z11scaleVectorPfS_,@function
        .size           _Z11scaleVectorPfS_,(.L_x_6 - _Z11scaleVectorPfS_)
        .other          _Z11scaleVectorPfS_,@"STO_CUDA_ENTRY STV_DEFAULT"
_Z11scaleVectorPfS_:
.text._Z11scaleVectorPfS_:
[----:B------:R-:W-:Y:S01]  /*0000*/  LDC R1, c[0x0][0x37c] ;  /* 0x0000df00ff017b82 */ /* 0x000fe20000000800 */
[----:B------:R-:W0:Y:S07]  /*0010*/  S2R R9, SR_CTAID.X ;  /* 0x0000000000097919 */ /* 0x000e2e0000002500 */
[----:B------:R-:W0:Y:S01]  /*0020*/  LDC.64 R2, c[0x0][0x388] ;  /* 0x0000e200ff027b82 */ /* 0x000e220000000a00 */
[----:B------:R-:W1:Y:S01]  /*0030*/  LDCU UR6, c[0x0][0x360] ;  /* 0x00006c00ff0677ac */ /* 0x000e620008000800 */
[----:B------:R-:W1:Y:S01]  /*0040*/  S2R R0, SR_TID.X ;  /* 0x0000000000007919 */ /* 0x000e620000002100 */
[----:B------:R-:W2:Y:S05]  /*0050*/  LDCU.64 UR4, c[0x0][0x358] ;  /* 0x00006b00ff0477ac */ /* 0x000eaa0008000a00 */
[----:B------:R-:W3:Y:S01]  /*0060*/  LDC.64 R4, c[0x0][0x380] ;  /* 0x0000e000ff047b82 */ /* 0x000ee20000000a00 */
[----:B0-----:R-:W-:-:S04]  /*0070*/  IMAD.WIDE.U32 R2, R9, 0x4, R2 ;  /* 0x0000000409027825 */ /* 0x001fc800078e0002 */
[----:B-1----:R-:W-:Y:S02]  /*0080*/  IMAD R7, R9, UR6, R0 ;  /* 0x0000000609077c24 */ /* 0x002fe4000f8e0200 */
[----:B--2---:R-:W2:Y:S02]  /*0090*/  LDG.E R2, desc[UR4][R2.64] ;  /* 0x0000000402027981 */ /* 0x004ea4000c1e1900 */
[----:B---3--:R-:W-:-:S05]  /*00a0*/  IMAD.WIDE.U32 R4, R7, 0x4, R4 ;  /* 0x0000000407047825 */ /* 0x008fca00078e0004 */
[----:B------:R-:W2:Y:S02]  /*00b0*/  LDG.E R7, desc[UR4][R4.64] ;  /* 0x0000000404077981 */ /* 0x000ea4000c1e1900 */
[----:B--2---:R-:W-:-:S05]  /*00c0*/  FMUL R7, R2, R7 ;  /* 0x0000000702077220 */ /* 0x004fca0000400000 */
[----:B------:R-:W-:Y:S01]  /*00d0*/  STG.E desc[UR4][R4.64], R7 ;  /* 0x0000000704007986 */ /* 0x000fe2000c101904 */
[----:B------:R-:W-:Y:S05]  /*00e0*/  EXIT ;  /* 0x000000000000794d */ /* 0x000fea0003800000 */
.L_x_0:
[----:B------:R-:W-:-:S00]  /*00f0*/  BRA `(.L_x_0) ;  /* 0xfffffffc00fc7947 */ /* 0x000fc0000383ffff */
[----:B------:R-:W-:-:S00]  /*0100*/  NOP ;  /* 0x0000000000007918 */ /* 0x000fc00000000000 */
[----:B------:R-:W-:-:S00]  /*0110*/  NOP ;  /* 0x0000000000007918 */ /* 0x000fc00000000000 */
[----:B------:R-:W-:-:S00]  /*0120*/  NOP ;  /* 0x0000000000007918 */ /* 0x000fc00000000000 */
[----:B------:R-:W-:-:S00]  /*0130*/  NOP ;  /* 0x0000000000007918 */ /* 0x000fc00000000000 */
[----:B------:R-:W-:-:S00]  /*0140*/  NOP ;  /* 0x0000000000007918 */ /* 0x000fc00000000000 */
[----:B------:R-:W-:-:S00]  /*0150*/  NOP ;  /* 0x0000000000007918 */ /* 0x000fc00000000000 */
[----:B------:R-:W-:-:S00]  /*0160*/  NOP ;  /* 0x0000000000007918 */ /* 0x000fc00000000000 */
[----:B------:R-:W-:-:S00]  /*0170*/  NOP ;  /* 0x0000000000007918 */ /* 0x000fc00000000000 */
.L_x_6:


//--------------------- .text._Z21addArrayToBatchArraysPPfS0_ffS_ --------------------------
	.section	.text._Z21addArrayToBatchArraysPPfS0_ffS_,"ax",@progbits
	.align	128
        .global         _Z21addArrayToBatchArraysPPfS0_ffS_
        .type           _Z21addArrayToBatchArraysPPfS0_ffS_,@function
        .size           _Z21addArrayToBatchArraysPPfS0_ffS_,(.L_x_7 - _Z21addArrayToBatchArraysPPfS0_ffS_)
        .other          _Z21addArrayToBatchArraysPPfS0_ffS_,@"STO_CUDA_ENTRY STV_DEFAULT"
_Z21addArrayToBatchArraysPPfS0_ffS_:
.text._Z21addArrayToBatchArraysPPfS0_ffS_:
[----:B------:R-:W-:Y:S01]  /*0000*/  LDC R1, c[0x0][0x37c] ;  /* 0x0000df00ff017b82 */ /* 0x000fe20000000800 */
[----:B------:R-:W0:Y:S07]  /*0010*/  S2R R11, SR_CTAID.X ;  /* 0x00000000000b7919 */ /* 0x000e2e0000002500 */
[----:B------:R-:W0:Y:S01]  /*0020*/  LDC.64 R8, c[0x0][0x388] ;  /* 0x0000e200ff087b82 */ /* 0x000e220000000a00 */
[----:B------:R-:W1:Y:S07]  /*0030*/  LDCU.64 UR4, c[0x0][0x358] ;  /* 0x00006b00ff0477ac */ /* 0x000e6e0008000a00 */
[----:B------:R-:W1:Y:S01]  /*0040*/  LDC.64 R2, c[0x0][0x380] ;  /* 0x0000e000ff027b82 */ /* 0x000e620000000a00 */
[----:B------:R-:W2:Y:S01]  /*0050*/  S2R R5, SR_TID.X ;  /* 0x0000000000057919 */ /* 0x000ea20000002100 */
[----:B------:R-:W3:Y:S06]  /*0060*/  LDCU.64 UR6, c[0x0][0x390] ;  /* 0x00007200ff0677ac */ /* 0x000eec0008000a00 */
[----:B------:R-:W4:Y:S01]  /*0070*/  LDC.64 R6, c[0x0][0x398] ;  /* 0x0000e600ff067b82 */ /* 0x000f220000000a00 */
[C---:B0-----:R-:W-:Y:S01]  /*0080*/  IMAD.WIDE.U32 R8, R11.reuse, 0x8, R8 ;  /* 0x000000080b087825 */ /* 0x041fe200078e0008 */
[----:B-1----:R-:W5:Y:S05]  /*0090*/  LDG.E.64 R2, desc[UR4][R2.64] ;  /* 0x0000000402027981 */ /* 0x002f6a000c1e1b00 */
[----:B------:R-:W2:Y:S01]  /*00a0*/  LDG.E.64 R8, desc[UR4][R8.64] ;  /* 0x0000000408087981 */ /* 0x000ea2000c1e1b00 */
[----:B----4-:R-:W-:-:S06]  /*00b0*/  IMAD.WIDE.U32 R6, R11, 0x4, R6 ;  /* 0x000000040b067825 */ /* 0x010fcc00078e0006 */
[----:B------:R-:W3:Y:S01]  /*00c0*/  LDG.E R6, desc[UR4][R6.64] ;  /* 0x0000000406067981 */ /* 0x000ee2000c1e1900 */
[----:B--2---:R-:W-:-:S04]  /*00d0*/  IMAD.WIDE.U32 R10, R5, 0x4, R8 ;  /* 0x00000004050a7825 */ /* 0x004fc800078e0008 */
[----:B-----5:R-:W-:Y:S01]  /*00e0*/  IMAD.WIDE.U32 R4, R5, 0x4, R2 ;  /* 0x0000000405047825 */ /* 0x020fe200078e0002 */
[----:B------:R-:W2:Y:S05]  /*00f0*/  LDG.E R13, desc[UR4][R10.64] ;  /* 0x000000040a0d7981 */ /* 0x000eaa000c1e1900 */
[----:B------:R-:W4:Y:S01]  /*0100*/  LDG.E R4, desc[UR4][R4.64] ;  /* 0x0000000404047981 */ /* 0x000f22000c1e1900 */
[----:B---3--:R-:W-:-:S04]  /*0110*/  FMUL R0, R6, UR7 ;  /* 0x0000000706007c20 */ /* 0x008fc80008400000 */
[----:B--2---:R-:W-:-:S04]  /*0120*/  FMUL R13, R0, R13 ;  /* 0x0000000d000d7220 */ /* 0x004fc80000400000 */
[----:B----4-:R-:W-:-:S05]  /*0130*/  FFMA R13, R4, UR6, R13 ;  /* 0x00000006040d7c23 */ /* 0x010fca000800000d */
[----:B------:R-:W-:Y:S01]  /*0140*/  STG.E desc[UR4][R10.64], R13 ;  /* 0x0000000d0a007986 */ /* 0x000fe2000c101904 */
[----:B------:R-:W-:Y:S05]  /*0150*/  EXIT ;  /* 0x000000000000794d */ /* 0x000fea0003800000 */
.L_x_1:
        /* <DEDUP_REMOVED lines=10> */
.L_x_7:


//--------------------- .text._Z11cudaRoutineiPPfi --------------------------
	.section	.text._Z11cudaRoutineiPPfi,"ax",@progbits
	.align	128
        .global         _Z11cudaRoutineiPPfi
        .type           _Z11cudaRoutineiPPfi,@function
        .size           _Z11cudaRoutineiPPfi,(.L_x_8 - _Z11cudaRoutineiPPfi)
        .other          _Z11cudaRoutineiPPfi,@"STO_CUDA_ENTRY STV_DEFAULT"
_Z11cudaRoutineiPPfi:
.text._Z11cudaRoutineiPPfi:
[----:B------:R-:W0:Y:S08]  /*0000*/  LDC R1, c[0x0][0x37c] ;  /* 0x0000df00ff017b82 */ /* 0x000e300000000800 */
[----:B------:R-:W1:Y:S01]  /*0010*/  LDC R3, c[0x0][0x390] ;  /* 0x0000e400ff037b82 */ /* 0x000e620000000800 */
[----:B------:R-:W2:Y:S01]  /*0020*/  LDCU.64 UR4, c[0x0][0x358] ;  /* 0x00006b00ff0477ac */ /* 0x000ea20008000a00 */
[----:B0-----:R-:W-:-:S06]  /*0030*/  VIADD R1, R1, 0xfffffff0 ;  /* 0xfffffff001017836 */ /* 0x001fcc0000000000 */
[----:B------:R-:W1:Y:S01]  /*0040*/  LDC.64 R4, c[0x0][0x388] ;  /* 0x0000e200ff047b82 */ /* 0x000e620000000a00 */
[----:B------:R-:W0:Y:S01]  /*0050*/  S2R R12, SR_TID.X ;  /* 0x00000000000c7919 */ /* 0x000e220000002100 */
[----:B------:R-:W3:Y:S01]  /*0060*/  LDCU.64 UR6, c[0x4][URZ] ;  /* 0x01000000ff0677ac */ /* 0x000ee20008000a00 */
[----:B-1----:R-:W-:-:S05]  /*0070*/  IMAD.WIDE R4, R3, 0x8, R4 ;  /* 0x0000000803047825 */ /* 0x002fca00078e0204 */
[----:B--2---:R-:W0:Y:S02]  /*0080*/  LDG.E.64 R2, desc[UR4][R4.64] ;  /* 0x0000000404027981 */ /* 0x004e24000c1e1b00 */
[----:B0-----:R-:W-:-:S06]  /*0090*/  IMAD.WIDE.U32 R2, R12, 0x4, R2 ;  /* 0x000000040c027825 */ /* 0x001fcc00078e0002 */
[----:B------:R-:W2:Y:S01]  /*00a0*/  LD.E R2, desc[UR4][R2.64] ;  /* 0x0000000402027980 */ /* 0x000ea2000c101900 */
[----:B------:R-:W-:Y:S01]  /*00b0*/  MOV R0, 0x8 ;  /* 0x0000000800007802 */ /* 0x000fe20000000f00 */
[----:B------:R-:W0:Y:S01]  /*00c0*/  LDCU UR4, c[0x0][0x2f8] ;  /* 0x00005f00ff0477ac */ /* 0x000e220008000800 */
[----:B---3--:R-:W-:Y:S01]  /*00d0*/  IMAD.U32 R4, RZ, RZ, UR6 ;  /* 0x00000006ff047e24 */ /* 0x008fe2000f8e00ff */
[----:B------:R1:W-:Y:S01]  /*00e0*/  STL [R1], R12 ;  /* 0x0000000c01007387 */ /* 0x0003e20000100800 */
[----:B------:R1:W3:Y:S01]  /*00f0*/  LDC.64 R10, c[0x4][R0] ;  /* 0x01000000000a7b82 */ /* 0x0002e20000000a00 */
[----:B------:R-:W4:Y:S01]  /*0100*/  LDCU UR5, c[0x0][0x2fc] ;  /* 0x00005f80ff0577ac */ /* 0x000f220008000800 */
[----:B------:R-:W-:Y:S02]  /*0110*/  MOV R5, UR7 ;  /* 0x0000000700057c02 */ /* 0x000fe40008000f00 */
[----:B0-----:R-:W-:-:S04]  /*0120*/  IADD3 R6, P0, PT, R1, UR4, RZ ;  /* 0x0000000401067c10 */ /* 0x001fc8000ff1e0ff */
[----:B----4-:R-:W-:Y:S01]  /*0130*/  IADD3.X R7, PT, PT, RZ, UR5, RZ, P0, !PT ;  /* 0x00000005ff077c10 */ /* 0x010fe200087fe4ff */
[----:B--2---:R-:W0:Y:S02]  /*0140*/  F2F.F64.F32 R8, R2 ;  /* 0x0000000200087310 */ /* 0x004e240000201800 */
[----:B0--3--:R1:W-:Y:S06]  /*0150*/  STL.64 [R1+0x8], R8 ;  /* 0x0000080801007387 */ /* 0x0093ec0000100a00 */
[----:B------:R-:W-:-:S07]  /*0160*/  LEPC R20, `(.L_x_2) ;  /* 0x000000001014794e */ /* 0x000fce0000000000 */
[----:B-1----:R-:W-:Y:S05]  /*0170*/  CALL.ABS.NOINC R10 ;  /* 0x000000000a007343 */ /* 0x002fea0003c00000 */
.L_x_2:
[----:B------:R-:W-:Y:S05]  /*0180*/  EXIT ;  /* 0x000000000000794d */ /* 0x000fea0003800000 */
.L_x_3:
        /* <DEDUP_REMOVED lines=15> */
.L_x_8:


//--------------------- .text._Z15cudaRoutineFlatiPf --------------------------
	.section	.text._Z15cudaRoutineFlatiPf,"ax",@progbits
	.align	128
        .global         _Z15cudaRoutineFlatiPf
        .type           _Z15cudaRoutineFlatiPf,@function
        .size           _Z15cudaRoutineFlatiPf,(.L_x_9 - _Z15cudaRoutineFlatiPf)
        .other          _Z15cudaRoutineFlatiPf,@"STO_CUDA_ENTRY STV_DEFAULT"
_Z15cudaRoutineFlatiPf:
.text._Z15cudaRoutineFlatiPf:
[----:B------:R-:W0:Y:S01]  /*0000*/  LDC R1, c[0x0][0x37c] ;  /* 0x0000df00ff017b82 */ /* 0x000e220000000800 */
[----:B------:R-:W1:Y:S07]  /*0010*/  S2R R12, SR_TID.X ;  /* 0x00000000000c7919 */ /* 0x000e6e0000002100 */
[----:B------:R-:W1:Y:S01]  /*0020*/  LDC.64 R2, c[0x0][0x388] ;  /* 0x0000e200ff027b82 */ /* 0x000e620000000a00 */
[----:B------:R-:W2:Y:S01]  /*0030*/  LDCU.64 UR4, c[0x0][0x358] ;  /* 0x00006b00ff0477ac */ /* 0x000ea20008000a00 */
[----:B0-----:R-:W-:Y:S01]  /*0040*/  VIADD R1, R1, 0xfffffff0 ;  /* 0xfffffff001017836 */ /* 0x001fe20000000000 */
[----:B------:R-:W0:Y:S01]  /*0050*/  LDCU.64 UR6, c[0x4][URZ] ;  /* 0x01000000ff0677ac */ /* 0x000e220008000a00 */
[----:B-1----:R-:W-:-:S06]  /*0060*/  IMAD.WIDE.U32 R2, R12, 0x4, R2 ;  /* 0x000000040c027825 */ /* 0x002fcc00078e0002 */
[----:B--2---:R-:W2:Y:S01]  /*0070*/  LDG.E R2, desc[UR4][R2.64] ;  /* 0x0000000402027981 */ /* 0x004ea2000c1e1900 */
[----:B------:R-:W-:Y:S01]  /*0080*/  MOV R0, 0x8 ;  /* 0x0000000800007802 */ /* 0x000fe20000000f00 */
[----:B------:R-:W1:Y:S01]  /*0090*/  LDCU UR4, c[0x0][0x2f8] ;  /* 0x00005f00ff0477ac */ /* 0x000e620008000800 */
[----:B0-----:R-:W-:Y:S01]  /*00a0*/  IMAD.U32 R4, RZ, RZ, UR6 ;  /* 0x00000006ff047e24 */ /* 0x001fe2000f8e00ff */
[----:B------:R0:W-:Y:S01]  /*00b0*/  STL [R1], R12 ;  /* 0x0000000c01007387 */ /* 0x0001e20000100800 */
[----:B------:R0:W3:Y:S01]  /*00c0*/  LDC.64 R10, c[0x4][R0] ;  /* 0x01000000000a7b82 */ /* 0x0000e20000000a00 */
[----:B------:R-:W4:Y:S01]  /*00d0*/  LDCU UR5, c[0x0][0x2fc] ;  /* 0x00005f80ff0577ac */ /* 0x000f220008000800 */
[----:B------:R-:W-:Y:S02]  /*00e0*/  MOV R5, UR7 ;  /* 0x0000000700057c02 */ /* 0x000fe40008000f00 */
[----:B-1----:R-:W-:-:S05]  /*00f0*/  IADD3 R6, P0, PT, R1, UR4, RZ ;  /* 0x0000000401067c10 */ /* 0x002fca000ff1e0ff */
[----:B----4-:R-:W-:Y:S01]  /*0100*/  IMAD.X R7, RZ, RZ, UR5, P0 ;  /* 0x00000005ff077e24 */ /* 0x010fe200080e06ff */
[----:B--2---:R-:W1:Y:S02]  /*0110*/  F2F.F64.F32 R8, R2 ;  /* 0x0000000200087310 */ /* 0x004e640000201800 */
[----:B-1-3--:R0:W-:Y:S05]  /*0120*/  STL.64 [R1+0x8], R8 ;  /* 0x0000080801007387 */ /* 0x00a1ea0000100a00 */
[----:B------:R-:W-:-:S07]  /*0130*/  LEPC R20, `(.L_x_4) ;  /* 0x000000001014794e */ /* 0x000fce0000000000 */
[----:B0-----:R-:W-:Y:S05]  /*0140*/  CALL.ABS.NOINC R10 ;  /* 0x000000000a007343 */ /* 0x001fea0003c00000 */
.L_x_4:
[----:B------:R-:W-:Y:S05]  /*0150*/  EXIT ;  /* 0x000000000000794d */ /* 0x000fea0003800000 */
.L_x_5:
        /* <DEDUP_REMOVED lines=10> */
.L_x_9:


//--------------------- .nv.global.init           --------------------------
	.section	.nv.global.init,"aw",@progbits
.nv.global.init:
	.type		$str,@object
	.size		$str,(.L_0 - $str)
$str:
        /*0000*/ 	.byte	0x25, 0x64, 0x20, 0x2d, 0x20, 0x25, 0x2e, 0x32, 0x66, 0x20, 0x68, 0x65, 0x6c, 0x6c, 0x6f, 0x0a
        /*0010*/ 	.byte	0x00
.L_0:


//--------------------- .nv.shared.reserved.0     --------------------------
	.section	.nv.shared.reserved.0,"aw",@nobits
	.weak		__nv_reservedSMEM_offset_0_alias
	.size		__nv_reservedSMEM_offset_0_alias, 0, 64
	.other		__nv_reservedSMEM_offset_0_alias,@"STO_CUDA_RESERVED_SHARED STV_DEFAULT"
__nv_reservedSMEM_offset_0_alias:
	.zero		0
	.zero		64


//--------------------- .nv.constant0._Z11scaleVectorPfS_ --------------------------
	.section	.nv.constant0._Z11scaleVectorPfS_,"a",@progbits
	.sectionflags	@""
	.align	4
.nv.constant0._Z11scaleVectorPfS_:
	.zero		912


//--------------------- .nv.constant0._Z21addArrayToBatchArraysPPfS0_ffS_ --------------------------
	.section	.nv.constant0._Z21addArrayToBatchArraysPPfS0_ffS_,"a",@progbits
	.sectionflags	@""
	.align	4
.nv.constant0._Z21addArrayToBatchArraysPPfS0_ffS_:
	.zero		928


//--------------------- .nv.constant0._Z11cudaRoutineiPPfi --------------------------
	.section	.nv.constant0._Z11cudaRoutineiPPfi,"a",@progbits
	.sectionflags	@""
	.align	4
.nv.constant0._Z11cudaRoutineiPPfi:
	.zero		916


//--------------------- .nv.constant0._Z15cudaRoutineFlatiPf --------------------------
	.section	.nv.constant0._Z15cudaRoutineFlatiPf,"a",@progbits
	.sectionflags	@""
	.align	4
.nv.constant0._Z15cudaRoutineFlatiPf:
	.zero		912


//--------------------- SYMBOLS --------------------------

	.type		.nv.reservedSmem.offset0,@object
	.size		.nv.reservedSmem.offset0,0x4
	.type		vprintf,@function
